//
// Generated by NVIDIA NVVM Compiler
//
// Compiler Build ID: CL-36424714
// Cuda compilation tools, release 13.0, V13.0.88
// Based on NVVM 20.0.0
//

.version 9.0
.target sm_100
.address_size 64

	// .globl	_Z13invert_kernelPhii

.visible .entry _Z13invert_kernelPhii(
	.param .u64 .ptr .align 1 _Z13invert_kernelPhii_param_0,
	.param .u32 _Z13invert_kernelPhii_param_1,
	.param .u32 _Z13invert_kernelPhii_param_2
)
{
	.reg .pred 	%p<4>;
	.reg .b16 	%rs<7>;
	.reg .b32 	%r<18>;
	.reg .b64 	%rd<5>;

	ld.param.u64 	%rd1, [_Z13invert_kernelPhii_param_0];
	ld.param.u32 	%r3, [_Z13invert_kernelPhii_param_1];
	ld.param.u32 	%r4, [_Z13invert_kernelPhii_param_2];
	mov.u32 	%r6, %ctaid.x;
	shl.b32 	%r7, %r6, 5;
	mov.u32 	%r8, %tid.x;
	add.s32 	%r1, %r7, %r8;
	mov.u32 	%r9, %ctaid.y;
	shl.b32 	%r10, %r9, 3;
	mov.u32 	%r11, %tid.y;
	add.s32 	%r12, %r10, %r11;
	setp.ge.s32 	%p1, %r1, %r3;
	setp.ge.s32 	%p2, %r12, %r4;
	or.pred  	%p3, %p1, %p2;
	@%p3 bra 	$L__BB0_2;
	cvta.to.global.u64 	%rd2, %rd1;
	mad.lo.s32 	%r13, %r3, %r12, %r1;
	mul.wide.s32 	%rd3, %r13, 4;
	add.s64 	%rd4, %rd2, %rd3;
	.pragma "used_bytes_mask 7";
	ld.global.u32 	%r14, [%rd4];
	bfe.u32 	%r15, %r14, 0, 8;
	cvt.u16.u32 	%rs1, %r15;
	bfe.u32 	%r16, %r14, 8, 8;
	cvt.u16.u32 	%rs2, %r16;
	bfe.u32 	%r17, %r14, 16, 8;
	cvt.u16.u32 	%rs3, %r17;
	not.b16 	%rs4, %rs1;
	not.b16 	%rs5, %rs2;
	not.b16 	%rs6, %rs3;
	st.global.v2.u8 	[%rd4], {%rs4, %rs5};
	st.global.u8 	[%rd4+2], %rs6;
$L__BB0_2:
	ret;

}


// ===== COMPILED SASS (sm_100) =====

	.target	sm_100

	.elftype	@"ET_EXEC"


//--------------------- .note.nv.tkinfo           --------------------------
	.section	.note.nv.tkinfo,"",@"SHT_NOTE"
	.sectionflags	@"SHF_NOTE_NV_TKINFO"
	.tkinfo
        /*0018*/ 	.word	0x00000002
        /*0030*/ 	.string	""
        /*0030*/ 	.string	"ptxas"
        /*0030*/ 	.string	"Cuda compilation tools, release 13.0, V13.0.88"
        /*0030*/ 	.string	"Build cuda_13.0.r13.0/compiler.36424714_0"
        /*0030*/ 	.string	"-arch sm_100 -m 64 "



//--------------------- .note.nv.cuinfo           --------------------------
	.section	.note.nv.cuinfo,"",@"SHT_NOTE"
	.sectionflags	@"SHF_NOTE_NV_CUINFO"
        /*0018*/ 	.short	0x0002
        /*001a*/ 	.short	0x0064
        /*001c*/ 	.short	0x0082
	.zero		2


//--------------------- .nv.info                  --------------------------
	.section	.nv.info,"",@"SHT_CUDA_INFO"
	.align	4


	//----- nvinfo : EIATTR_REGCOUNT
	.align		4
        /*0000*/ 	.byte	0x04, 0x2f
        /*0002*/ 	.short	(.L_1 - .L_0)
	.align		4
.L_0:
        /*0004*/ 	.word	index@(_Z13invert_kernelPhii)
        /*0008*/ 	.word	0x0000000a


	//----- nvinfo : EIATTR_FRAME_SIZE
	.align		4
.L_1:
        /*000c*/ 	.byte	0x04, 0x11
        /*000e*/ 	.short	(.L_3 - .L_2)
	.align		4
.L_2:
        /*0010*/ 	.word	index@(_Z13invert_kernelPhii)
        /*0014*/ 	.word	0x00000000


	//----- nvinfo : EIATTR_MIN_STACK_SIZE
	.align		4
.L_3:
        /*0018*/ 	.byte	0x04, 0x12
        /*001a*/ 	.short	(.L_5 - .L_4)
	.align		4
.L_4:
        /*001c*/ 	.word	index@(_Z13invert_kernelPhii)
        /*0020*/ 	.word	0x00000000
.L_5:


//--------------------- .nv.compat                --------------------------
	.section	.nv.compat,"",@"SHT_CUDA_COMPAT_INFO"
	.align	4
        /*0000*/ 	.byte	0x02, 0x09, 0x00, 0x00, 0x02, 0x02, 0x01, 0x00, 0x02, 0x05, 0x05, 0x00, 0x03, 0x07, 0x01, 0x01
        /*0010*/ 	.byte	0x02, 0x03, 0x00, 0x00, 0x02, 0x06, 0x01, 0x00, 0x04, 0x0b, 0x08, 0x00, 0x09, 0x00, 0x00, 0x00
        /*0020*/ 	.byte	0x00, 0x00, 0x00, 0x00


//--------------------- .nv.info._Z13invert_kernelPhii --------------------------
	.section	.nv.info._Z13invert_kernelPhii,"",@"SHT_CUDA_INFO"
	.sectionflags	@""
	.align	4


	//----- nvinfo : EIATTR_CUDA_API_VERSION
	.align		4
        /*0000*/ 	.byte	0x04, 0x37
        /*0002*/ 	.short	(.L_7 - .L_6)
.L_6:
        /*0004*/ 	.word	0x00000082


	//----- nvinfo : EIATTR_KPARAM_INFO
	.align		4
.L_7:
        /*0008*/ 	.byte	0x04, 0x17
        /*000a*/ 	.short	(.L_9 - .L_8)
.L_8:
        /*000c*/ 	.word	0x00000000
        /*0010*/ 	.short	0x0002
        /*0012*/ 	.short	0x000c
        /*0014*/ 	.byte	0x00, 0xf0, 0x11, 0x00


	//----- nvinfo : EIATTR_KPARAM_INFO
	.align		4
.L_9:
        /*0018*/ 	.byte	0x04, 0x17
        /*001a*/ 	.short	(.L_11 - .L_10)
.L_10:
        /*001c*/ 	.word	0x00000000
        /*0020*/ 	.short	0x0001
        /*0022*/ 	.short	0x0008
        /*0024*/ 	.byte	0x00, 0xf0, 0x11, 0x00


	//----- nvinfo : EIATTR_KPARAM_INFO
	.align		4
.L_11:
        /*0028*/ 	.byte	0x04, 0x17
        /*002a*/ 	.short	(.L_13 - .L_12)
.L_12:
        /*002c*/ 	.word	0x00000000
        /*0030*/ 	.short	0x0000
        /*0032*/ 	.short	0x0000
        /*0034*/ 	.byte	0x00, 0xf5, 0x21, 0x00


	//----- nvinfo : EIATTR_SPARSE_MMA_MASK
	.align		4
.L_13:
        /*0038*/ 	.byte	0x03, 0x50
        /*003a*/ 	.short	0x0000


	//----- nvinfo : EIATTR_MAXREG_COUNT
	.align		4
        /*003c*/ 	.byte	0x03, 0x1b
        /*003e*/ 	.short	0x00ff


	//----- nvinfo : EIATTR_MERCURY_ISA_VERSION
	.align		4
        /*0040*/ 	.byte	0x03, 0x5f
        /*0042*/ 	.short	0x0101


	//----- nvinfo : EIATTR_UNUSED_LOAD_BYTE_OFFSET
	.align		4
        /*0044*/ 	.byte	0x04, 0x44
        /*0046*/ 	.short	(.L_15 - .L_14)


	//   ....[0]....
.L_14:
        /*0048*/ 	.word	0x000000f0
        /*004c*/ 	.word	0x00000007


	//----- nvinfo : EIATTR_VRC_CTA_INIT_COUNT
	.align		4
.L_15:
        /*0050*/ 	.byte	0x02, 0x4a
	.zero		1
	.zero		1


	//----- nvinfo : EIATTR_EXIT_INSTR_OFFSETS
	.align		4
        /*0054*/ 	.byte	0x04, 0x1c
        /*0056*/ 	.short	(.L_17 - .L_16)


	//   ....[0]....
.L_16:
        /*0058*/ 	.word	0x000000a0


	//   ....[1]....
        /*005c*/ 	.word	0x00000190


	//----- nvinfo : EIATTR_CBANK_PARAM_SIZE
	.align		4
.L_17:
        /*0060*/ 	.byte	0x03, 0x19
        /*0062*/ 	.short	0x0010


	//----- nvinfo : EIATTR_PARAM_CBANK
	.align		4
        /*0064*/ 	.byte	0x04, 0x0a
        /*0066*/ 	.short	(.L_19 - .L_18)
	.align		4
.L_18:
        /*0068*/ 	.word	index@(.nv.constant0._Z13invert_kernelPhii)
        /*006c*/ 	.short	0x0380
        /*006e*/ 	.short	0x0010


	//----- nvinfo : EIATTR_SW_WAR
	.align		4
.L_19:
        /*0070*/ 	.byte	0x04, 0x36
        /*0072*/ 	.short	(.L_21 - .L_20)
.L_20:
        /*0074*/ 	.word	0x00000008
.L_21:


//--------------------- .nv.callgraph             --------------------------
	.section	.nv.callgraph,"",@"SHT_CUDA_CALLGRAPH"
	.align	4
	.sectionentsize	8
	.align		4
        /*0000*/ 	.word	0x00000000
	.align		4
        /*0004*/ 	.word	0xffffffff
	.align		4
        /*0008*/ 	.word	0x00000000
	.align		4
        /*000c*/ 	.word	0xfffffffe
	.align		4
        /*0010*/ 	.word	0x00000000
	.align		4
        /*0014*/ 	.word	0xfffffffd
	.align		4
        /*0018*/ 	.word	0x00000000
	.align		4
        /*001c*/ 	.word	0xfffffffc


//--------------------- .text._Z13invert_kernelPhii --------------------------
	.section	.text._Z13invert_kernelPhii,"ax",@progbits
	.align	128
        .global         _Z13invert_kernelPhii
        .type           _Z13invert_kernelPhii,@function
        .size           _Z13invert_kernelPhii,(.L_x_1 - _Z13invert_kernelPhii)
        .other          _Z13invert_kernelPhii,@"STO_CUDA_ENTRY STV_DEFAULT"
_Z13invert_kernelPhii:
.text._Z13invert_kernelPhii:
[----:B------:R-:W-:Y:S01]  /*0000*/  LDC R1, c[0x0][0x37c] ;  /* 0x0000df00ff017b82 */ /* 0x000fe20000000800 */
[----:B------:R-:W0:Y:S01]  /*0010*/  S2R R5, SR_CTAID.Y ;  /* 0x0000000000057919 */ /* 0x000e220000002600 */
[----:B------:R-:W1:Y:S01]  /*0020*/  LDCU.64 UR6, c[0x0][0x388] ;  /* 0x00007100ff0677ac */ /* 0x000e620008000a00 */
[----:B------:R-:W0:Y:S01]  /*0030*/  S2R R2, SR_TID.Y ;  /* 0x0000000000027919 */ /* 0x000e220000002200 */
[----:B------:R-:W2:Y:S01]  /*0040*/  S2R R0, SR_CTAID.X ;  /* 0x0000000000007919 */ /* 0x000ea20000002500 */
[----:B------:R-:W2:Y:S01]  /*0050*/  S2R R3, SR_TID.X ;  /* 0x0000000000037919 */ /* 0x000ea20000002100 */
[----:B0-----:R-:W-:-:S05]  /*0060*/  IMAD R5, R5, 0x8, R2 ;  /* 0x0000000805057824 */ /* 0x001fca00078e0202 */
[----:B-1----:R-:W-:Y:S01]  /*0070*/  ISETP.GE.AND P0, PT, R5, UR7, PT ;  /* 0x0000000705007c0c */ /* 0x002fe2000bf06270 */
[----:B--2---:R-:W-:-:S05]  /*0080*/  IMAD R0, R0, 0x20, R3 ;  /* 0x0000002000007824 */ /* 0x004fca00078e0203 */
[----:B------:R-:W-:-:S13]  /*0090*/  ISETP.GE.OR P0, PT, R0, UR6, P0 ;  /* 0x0000000600007c0c */ /* 0x000fda0008706670 */
[----:B------:R-:W-:Y:S05]  /*00a0*/  @P0 EXIT ;  /* 0x000000000000094d */ /* 0x000fea0003800000 */
[----:B------:R-:W0:Y:S01]  /*00b0*/  LDC.64 R2, c[0x0][0x380] ;  /* 0x0000e000ff027b82 */ /* 0x000e220000000a00 */
[----:B------:R-:W1:Y:S01]  /*00c0*/  LDCU.64 UR4, c[0x0][0x358] ;  /* 0x00006b00ff0477ac */ /* 0x000e620008000a00 */
[----:B------:R-:W-:-:S04]  /*00d0*/  IMAD R5, R5, UR6, R0 ;  /* 0x0000000605057c24 */ /* 0x000fc8000f8e0200 */
[----:B0-----:R-:W-:-:S05]  /*00e0*/  IMAD.WIDE R2, R5, 0x4, R2 ;  /* 0x0000000405027825 */ /* 0x001fca00078e0202 */
[----:B-1----:R-:W2:Y:S02]  /*00f0*/  LDG.E R0, desc[UR4][R2.64] ;  /* 0x0000000402007981 */ /* 0x002ea4000c1e1900 */
[C---:B--2---:R-:W-:Y:S02]  /*0100*/  PRMT R4, R0.reuse, 0x7770, RZ ;  /* 0x0000777000047816 */ /* 0x044fe400000000ff */
[C---:B------:R-:W-:Y:S02]  /*0110*/  PRMT R5, R0.reuse, 0x7771, RZ ;  /* 0x0000777100057816 */ /* 0x040fe400000000ff */
[----:B------:R-:W-:Y:S02]  /*0120*/  PRMT R0, R0, 0x7772, RZ ;  /* 0x0000777200007816 */ /* 0x000fe400000000ff */
[----:B------:R-:W-:Y:S02]  /*0130*/  LOP3.LUT R4, RZ, R4, RZ, 0x33, !PT ;  /* 0x00000004ff047212 */ /* 0x000fe400078e33ff */
[----:B------:R-:W-:-:S02]  /*0140*/  LOP3.LUT R5, RZ, R5, RZ, 0x33, !PT ;  /* 0x00000005ff057212 */ /* 0x000fc400078e33ff */
[----:B------:R-:W-:Y:S02]  /*0150*/  LOP3.LUT R7, RZ, R0, RZ, 0x33, !PT ;  /* 0x00000000ff077212 */ /* 0x000fe400078e33ff */
[----:B------:R-:W-:-:S03]  /*0160*/  PRMT R5, R5, 0x7604, R4 ;  /* 0x0000760405057816 */ /* 0x000fc60000000004 */
[----:B------:R-:W-:Y:S04]  /*0170*/  STG.E.U8 desc[UR4][R2.64+0x2], R7 ;  /* 0x0000020702007986 */ /* 0x000fe8000c101104 */
[----:B------:R-:W-:Y:S01]  /*0180*/  STG.E.U16 desc[UR4][R2.64], R5 ;  /* 0x0000000502007986 */ /* 0x000fe2000c101504 */
[----:B------:R-:W-:Y:S05]  /*0190*/  EXIT ;  /* 0x000000000000794d */ /* 0x000fea0003800000 */
.L_x_0:
[----:B------:R-:W-:-:S00]  /*01a0*/  BRA `(.L_x_0) ;  /* 0xfffffffc00fc7947 */ /* 0x000fc0000383ffff */
[----:B------:R-:W-:-:S00]  /*01b0*/  NOP ;  /* 0x0000000000007918 */ /* 0x000fc00000000000 */
        /* <DEDUP_REMOVED lines=12> */
.L_x_1:


//--------------------- .nv.shared.reserved.0     --------------------------
	.section	.nv.shared.reserved.0,"aw",@nobits
	.weak		__nv_reservedSMEM_offset_0_alias
	.size		__nv_reservedSMEM_offset_0_alias, 0, 64
	.other		__nv_reservedSMEM_offset_0_alias,@"STO_CUDA_RESERVED_SHARED STV_DEFAULT"
__nv_reservedSMEM_offset_0_alias:
	.zero		0
	.zero		64


//--------------------- .nv.constant0._Z13invert_kernelPhii --------------------------
	.section	.nv.constant0._Z13invert_kernelPhii,"a",@progbits
	.sectionflags	@""
	.align	4
.nv.constant0._Z13invert_kernelPhii:
	.zero		912


//--------------------- SYMBOLS --------------------------

	.type		.nv.reservedSmem.offset0,@object
	.size		.nv.reservedSmem.offset0,0x4
